//
// Generated by NVIDIA NVVM Compiler
//
// Compiler Build ID: CL-36424714
// Cuda compilation tools, release 13.0, V13.0.88
// Based on NVVM 20.0.0
//

.version 9.0
.target sm_100
.address_size 64

	// .globl	_Z22clip_by_maximum_kernelifiPKfPf

.visible .entry _Z22clip_by_maximum_kernelifiPKfPf(
	.param .u32 _Z22clip_by_maximum_kernelifiPKfPf_param_0,
	.param .f32 _Z22clip_by_maximum_kernelifiPKfPf_param_1,
	.param .u32 _Z22clip_by_maximum_kernelifiPKfPf_param_2,
	.param .u64 .ptr .align 1 _Z22clip_by_maximum_kernelifiPKfPf_param_3,
	.param .u64 .ptr .align 1 _Z22clip_by_maximum_kernelifiPKfPf_param_4
)
{
	.reg .pred 	%p<2>;
	.reg .b32 	%r<2>;
	.reg .b32 	%f<4>;
	.reg .b64 	%rd<8>;

	ld.param.f32 	%f1, [_Z22clip_by_maximum_kernelifiPKfPf_param_1];
	ld.param.u64 	%rd1, [_Z22clip_by_maximum_kernelifiPKfPf_param_3];
	ld.param.u64 	%rd2, [_Z22clip_by_maximum_kernelifiPKfPf_param_4];
	cvta.to.global.u64 	%rd3, %rd1;
	mov.u32 	%r1, %tid.x;
	mul.wide.u32 	%rd4, %r1, 4;
	add.s64 	%rd5, %rd3, %rd4;
	ld.global.f32 	%f2, [%rd5];
	setp.gt.f32 	%p1, %f2, %f1;
	selp.f32 	%f3, %f1, %f2, %p1;
	cvta.to.global.u64 	%rd6, %rd2;
	add.s64 	%rd7, %rd6, %rd4;
	st.global.f32 	[%rd7], %f3;
	ret;

}


// ===== COMPILED SASS (sm_100) =====

	.target	sm_100

	.elftype	@"ET_EXEC"


//--------------------- .note.nv.tkinfo           --------------------------
	.section	.note.nv.tkinfo,"",@"SHT_NOTE"
	.sectionflags	@"SHF_NOTE_NV_TKINFO"
	.tkinfo
        /*0018*/ 	.word	0x00000002
        /*0030*/ 	.string	""
        /*0030*/ 	.string	"ptxas"
        /*0030*/ 	.string	"Cuda compilation tools, release 13.0, V13.0.88"
        /*0030*/ 	.string	"Build cuda_13.0.r13.0/compiler.36424714_0"
        /*0030*/ 	.string	"-arch sm_100 -m 64 "



//--------------------- .note.nv.cuinfo           --------------------------
	.section	.note.nv.cuinfo,"",@"SHT_NOTE"
	.sectionflags	@"SHF_NOTE_NV_CUINFO"
        /*0018*/ 	.short	0x0002
        /*001a*/ 	.short	0x0064
        /*001c*/ 	.short	0x0082
	.zero		2


//--------------------- .nv.info                  --------------------------
	.section	.nv.info,"",@"SHT_CUDA_INFO"
	.align	4


	//----- nvinfo : EIATTR_REGCOUNT
	.align		4
        /*0000*/ 	.byte	0x04, 0x2f
        /*0002*/ 	.short	(.L_1 - .L_0)
	.align		4
.L_0:
        /*0004*/ 	.word	index@(_Z22clip_by_maximum_kernelifiPKfPf)
        /*0008*/ 	.word	0x0000000a


	//----- nvinfo : EIATTR_FRAME_SIZE
	.align		4
.L_1:
        /*000c*/ 	.byte	0x04, 0x11
        /*000e*/ 	.short	(.L_3 - .L_2)
	.align		4
.L_2:
        /*0010*/ 	.word	index@(_Z22clip_by_maximum_kernelifiPKfPf)
        /*0014*/ 	.word	0x00000000


	//----- nvinfo : EIATTR_MIN_STACK_SIZE
	.align		4
.L_3:
        /*0018*/ 	.byte	0x04, 0x12
        /*001a*/ 	.short	(.L_5 - .L_4)
	.align		4
.L_4:
        /*001c*/ 	.word	index@(_Z22clip_by_maximum_kernelifiPKfPf)
        /*0020*/ 	.word	0x00000000
.L_5:


//--------------------- .nv.compat                --------------------------
	.section	.nv.compat,"",@"SHT_CUDA_COMPAT_INFO"
	.align	4
        /*0000*/ 	.byte	0x02, 0x09, 0x00, 0x00, 0x02, 0x02, 0x01, 0x00, 0x02, 0x05, 0x05, 0x00, 0x03, 0x07, 0x01, 0x01
        /*0010*/ 	.byte	0x02, 0x03, 0x00, 0x00, 0x02, 0x06, 0x01, 0x00, 0x04, 0x0b, 0x08, 0x00, 0x09, 0x00, 0x00, 0x00
        /*0020*/ 	.byte	0x00, 0x00, 0x00, 0x00


//--------------------- .nv.info._Z22clip_by_maximum_kernelifiPKfPf --------------------------
	.section	.nv.info._Z22clip_by_maximum_kernelifiPKfPf,"",@"SHT_CUDA_INFO"
	.sectionflags	@""
	.align	4


	//----- nvinfo : EIATTR_CUDA_API_VERSION
	.align		4
        /*0000*/ 	.byte	0x04, 0x37
        /*0002*/ 	.short	(.L_7 - .L_6)
.L_6:
        /*0004*/ 	.word	0x00000082


	//----- nvinfo : EIATTR_KPARAM_INFO
	.align		4
.L_7:
        /*0008*/ 	.byte	0x04, 0x17
        /*000a*/ 	.short	(.L_9 - .L_8)
.L_8:
        /*000c*/ 	.word	0x00000000
        /*0010*/ 	.short	0x0004
        /*0012*/ 	.short	0x0018
        /*0014*/ 	.byte	0x00, 0xf5, 0x21, 0x00


	//----- nvinfo : EIATTR_KPARAM_INFO
	.align		4
.L_9:
        /*0018*/ 	.byte	0x04, 0x17
        /*001a*/ 	.short	(.L_11 - .L_10)
.L_10:
        /*001c*/ 	.word	0x00000000
        /*0020*/ 	.short	0x0003
        /*0022*/ 	.short	0x0010
        /*0024*/ 	.byte	0x00, 0xf5, 0x21, 0x00


	//----- nvinfo : EIATTR_KPARAM_INFO
	.align		4
.L_11:
        /*0028*/ 	.byte	0x04, 0x17
        /*002a*/ 	.short	(.L_13 - .L_12)
.L_12:
        /*002c*/ 	.word	0x00000000
        /*0030*/ 	.short	0x0002
        /*0032*/ 	.short	0x0008
        /*0034*/ 	.byte	0x00, 0xf0, 0x11, 0x00


	//----- nvinfo : EIATTR_KPARAM_INFO
	.align		4
.L_13:
        /*0038*/ 	.byte	0x04, 0x17
        /*003a*/ 	.short	(.L_15 - .L_14)
.L_14:
        /*003c*/ 	.word	0x00000000
        /*0040*/ 	.short	0x0001
        /*0042*/ 	.short	0x0004
        /*0044*/ 	.byte	0x00, 0xf0, 0x11, 0x00


	//----- nvinfo : EIATTR_KPARAM_INFO
	.align		4
.L_15:
        /*0048*/ 	.byte	0x04, 0x17
        /*004a*/ 	.short	(.L_17 - .L_16)
.L_16:
        /*004c*/ 	.word	0x00000000
        /*0050*/ 	.short	0x0000
        /*0052*/ 	.short	0x0000
        /*0054*/ 	.byte	0x00, 0xf0, 0x11, 0x00


	//----- nvinfo : EIATTR_SPARSE_MMA_MASK
	.align		4
.L_17:
        /*0058*/ 	.byte	0x03, 0x50
        /*005a*/ 	.short	0x0000


	//----- nvinfo : EIATTR_MAXREG_COUNT
	.align		4
        /*005c*/ 	.byte	0x03, 0x1b
        /*005e*/ 	.short	0x00ff


	//----- nvinfo : EIATTR_MERCURY_ISA_VERSION
	.align		4
        /*0060*/ 	.byte	0x03, 0x5f
        /*0062*/ 	.short	0x0101


	//----- nvinfo : EIATTR_VRC_CTA_INIT_COUNT
	.align		4
        /*0064*/ 	.byte	0x02, 0x4a
	.zero		1
	.zero		1


	//----- nvinfo : EIATTR_EXIT_INSTR_OFFSETS
	.align		4
        /*0068*/ 	.byte	0x04, 0x1c
        /*006a*/ 	.short	(.L_19 - .L_18)


	//   ....[0]....
.L_18:
        /*006c*/ 	.word	0x000000c0


	//----- nvinfo : EIATTR_CBANK_PARAM_SIZE
	.align		4
.L_19:
        /*0070*/ 	.byte	0x03, 0x19
        /*0072*/ 	.short	0x0020


	//----- nvinfo : EIATTR_PARAM_CBANK
	.align		4
        /*0074*/ 	.byte	0x04, 0x0a
        /*0076*/ 	.short	(.L_21 - .L_20)
	.align		4
.L_20:
        /*0078*/ 	.word	index@(.nv.constant0._Z22clip_by_maximum_kernelifiPKfPf)
        /*007c*/ 	.short	0x0380
        /*007e*/ 	.short	0x0020


	//----- nvinfo : EIATTR_SW_WAR
	.align		4
.L_21:
        /*0080*/ 	.byte	0x04, 0x36
        /*0082*/ 	.short	(.L_23 - .L_22)
.L_22:
        /*0084*/ 	.word	0x00000008
.L_23:


//--------------------- .nv.callgraph             --------------------------
	.section	.nv.callgraph,"",@"SHT_CUDA_CALLGRAPH"
	.align	4
	.sectionentsize	8
	.align		4
        /*0000*/ 	.word	0x00000000
	.align		4
        /*0004*/ 	.word	0xffffffff
	.align		4
        /*0008*/ 	.word	0x00000000
	.align		4
        /*000c*/ 	.word	0xfffffffe
	.align		4
        /*0010*/ 	.word	0x00000000
	.align		4
        /*0014*/ 	.word	0xfffffffd
	.align		4
        /*0018*/ 	.word	0x00000000
	.align		4
        /*001c*/ 	.word	0xfffffffc


//--------------------- .text._Z22clip_by_maximum_kernelifiPKfPf --------------------------
	.section	.text._Z22clip_by_maximum_kernelifiPKfPf,"ax",@progbits
	.align	128
        .global         _Z22clip_by_maximum_kernelifiPKfPf
        .type           _Z22clip_by_maximum_kernelifiPKfPf,@function
        .size           _Z22clip_by_maximum_kernelifiPKfPf,(.L_x_1 - _Z22clip_by_maximum_kernelifiPKfPf)
        .other          _Z22clip_by_maximum_kernelifiPKfPf,@"STO_CUDA_ENTRY STV_DEFAULT"
_Z22clip_by_maximum_kernelifiPKfPf:
.text._Z22clip_by_maximum_kernelifiPKfPf:
[----:B------:R-:W-:Y:S01]  /*0000*/  LDC R1, c[0x0][0x37c] ;  /* 0x0000df00ff017b82 */ /* 0x000fe20000000800 */
[----:B------:R-:W0:Y:S07]  /*0010*/  S2R R7, SR_TID.X ;  /* 0x0000000000077919 */ /* 0x000e2e0000002100 */
[----:B------:R-:W0:Y:S01]  /*0020*/  LDC.64 R2, c[0x0][0x390] ;  /* 0x0000e400ff027b82 */ /* 0x000e220000000a00 */
[----:B------:R-:W1:Y:S01]  /*0030*/  LDCU.64 UR4, c[0x0][0x358] ;  /* 0x00006b00ff0477ac */ /* 0x000e620008000a00 */
[----:B------:R-:W2:Y:S06]  /*0040*/  LDCU UR6, c[0x0][0x384] ;  /* 0x00007080ff0677ac */ /* 0x000eac0008000800 */
[----:B------:R-:W3:Y:S01]  /*0050*/  LDC.64 R4, c[0x0][0x398] ;  /* 0x0000e600ff047b82 */ /* 0x000ee20000000a00 */
[----:B0-----:R-:W-:-:S06]  /*0060*/  IMAD.WIDE.U32 R2, R7, 0x4, R2 ;  /* 0x0000000407027825 */ /* 0x001fcc00078e0002 */
[----:B-1----:R-:W2:Y:S01]  /*0070*/  LDG.E R2, desc[UR4][R2.64] ;  /* 0x0000000402027981 */ /* 0x002ea2000c1e1900 */
[----:B---3--:R-:W-:Y:S01]  /*0080*/  IMAD.WIDE.U32 R4, R7, 0x4, R4 ;  /* 0x0000000407047825 */ /* 0x008fe200078e0004 */
[----:B--2---:R-:W-:-:S04]  /*0090*/  FSETP.GT.AND P0, PT, R2, UR6, PT ;  /* 0x0000000602007c0b */ /* 0x004fc8000bf04000 */
[----:B------:R-:W-:-:S05]  /*00a0*/  FSEL R7, R2, UR6, !P0 ;  /* 0x0000000602077c08 */ /* 0x000fca000c000000 */
[----:B------:R-:W-:Y:S01]  /*00b0*/  STG.E desc[UR4][R4.64], R7 ;  /* 0x0000000704007986 */ /* 0x000fe2000c101904 */
[----:B------:R-:W-:Y:S05]  /*00c0*/  EXIT ;  /* 0x000000000000794d */ /* 0x000fea0003800000 */
.L_x_0:
[----:B------:R-:W-:-:S00]  /*00d0*/  BRA `(.L_x_0) ;  /* 0xfffffffc00fc7947 */ /* 0x000fc0000383ffff */
[----:B------:R-:W-:-:S00]  /*00e0*/  NOP ;  /* 0x0000000000007918 */ /* 0x000fc00000000000 */
        /* <DEDUP_REMOVED lines=9> */
.L_x_1:


//--------------------- .nv.shared.reserved.0     --------------------------
	.section	.nv.shared.reserved.0,"aw",@nobits
	.weak		__nv_reservedSMEM_offset_0_alias
	.size		__nv_reservedSMEM_offset_0_alias, 0, 64
	.other		__nv_reservedSMEM_offset_0_alias,@"STO_CUDA_RESERVED_SHARED STV_DEFAULT"
__nv_reservedSMEM_offset_0_alias:
	.zero		0
	.zero		64


//--------------------- .nv.constant0._Z22clip_by_maximum_kernelifiPKfPf --------------------------
	.section	.nv.constant0._Z22clip_by_maximum_kernelifiPKfPf,"a",@progbits
	.sectionflags	@""
	.align	4
.nv.constant0._Z22clip_by_maximum_kernelifiPKfPf:
	.zero		928


//--------------------- SYMBOLS --------------------------

	.type		.nv.reservedSmem.offset0,@object
	.size		.nv.reservedSmem.offset0,0x4
